//
// Generated by NVIDIA NVVM Compiler
//
// Compiler Build ID: CL-36424714
// Cuda compilation tools, release 13.0, V13.0.88
// Based on NVVM 20.0.0
//

.version 9.0
.target sm_100
.address_size 64

	// .globl	_Z16reduction_kernelPiS_
.const .align 4 .u32 const_factor;
// _ZZ16reduction_kernelPiS_E6s_data has been demoted

.visible .entry _Z16reduction_kernelPiS_(
	.param .u64 .ptr .align 1 _Z16reduction_kernelPiS__param_0,
	.param .u64 .ptr .align 1 _Z16reduction_kernelPiS__param_1
)
{
	.reg .pred 	%p<5>;
	.reg .b32 	%r<20>;
	.reg .b64 	%rd<9>;
	// demoted variable
	.shared .align 4 .b8 _ZZ16reduction_kernelPiS_E6s_data[1024];
	ld.param.u64 	%rd2, [_Z16reduction_kernelPiS__param_0];
	ld.param.u64 	%rd1, [_Z16reduction_kernelPiS__param_1];
	cvta.to.global.u64 	%rd3, %rd2;
	mov.u32 	%r1, %tid.x;
	mov.u32 	%r2, %ctaid.x;
	mov.u32 	%r19, %ntid.x;
	mad.lo.s32 	%r7, %r2, %r19, %r1;
	mul.wide.u32 	%rd4, %r7, 4;
	add.s64 	%rd5, %rd3, %rd4;
	ld.global.u32 	%r8, [%rd5];
	shl.b32 	%r9, %r1, 2;
	mov.u32 	%r10, _ZZ16reduction_kernelPiS_E6s_data;
	add.s32 	%r4, %r10, %r9;
	st.shared.u32 	[%r4], %r8;
	bar.sync 	0;
	setp.lt.u32 	%p1, %r19, 2;
	@%p1 bra 	$L__BB0_4;
$L__BB0_1:
	shr.u32 	%r6, %r19, 1;
	setp.ge.u32 	%p2, %r1, %r6;
	@%p2 bra 	$L__BB0_3;
	shl.b32 	%r11, %r6, 2;
	add.s32 	%r12, %r4, %r11;
	ld.shared.u32 	%r13, [%r12];
	ld.shared.u32 	%r14, [%r4];
	add.s32 	%r15, %r14, %r13;
	st.shared.u32 	[%r4], %r15;
$L__BB0_3:
	bar.sync 	0;
	setp.gt.u32 	%p3, %r19, 3;
	mov.u32 	%r19, %r6;
	@%p3 bra 	$L__BB0_1;
$L__BB0_4:
	setp.ne.s32 	%p4, %r1, 0;
	@%p4 bra 	$L__BB0_6;
	ld.shared.u32 	%r16, [_ZZ16reduction_kernelPiS_E6s_data];
	ld.const.u32 	%r17, [const_factor];
	mul.lo.s32 	%r18, %r17, %r16;
	cvta.to.global.u64 	%rd6, %rd1;
	mul.wide.u32 	%rd7, %r2, 4;
	add.s64 	%rd8, %rd6, %rd7;
	st.global.u32 	[%rd8], %r18;
$L__BB0_6:
	ret;

}


// ===== COMPILED SASS (sm_100) =====

	.target	sm_100

	.elftype	@"ET_EXEC"


//--------------------- .note.nv.tkinfo           --------------------------
	.section	.note.nv.tkinfo,"",@"SHT_NOTE"
	.sectionflags	@"SHF_NOTE_NV_TKINFO"
	.tkinfo
        /*0018*/ 	.word	0x00000002
        /*0030*/ 	.string	""
        /*0030*/ 	.string	"ptxas"
        /*0030*/ 	.string	"Cuda compilation tools, release 13.0, V13.0.88"
        /*0030*/ 	.string	"Build cuda_13.0.r13.0/compiler.36424714_0"
        /*0030*/ 	.string	"-arch sm_100 -m 64 "



//--------------------- .note.nv.cuinfo           --------------------------
	.section	.note.nv.cuinfo,"",@"SHT_NOTE"
	.sectionflags	@"SHF_NOTE_NV_CUINFO"
        /*0018*/ 	.short	0x0002
        /*001a*/ 	.short	0x0064
        /*001c*/ 	.short	0x0082
	.zero		2


//--------------------- .nv.info                  --------------------------
	.section	.nv.info,"",@"SHT_CUDA_INFO"
	.align	4


	//----- nvinfo : EIATTR_REGCOUNT
	.align		4
        /*0000*/ 	.byte	0x04, 0x2f
        /*0002*/ 	.short	(.L_2 - .L_1)
	.align		4
.L_1:
        /*0004*/ 	.word	index@(_Z16reduction_kernelPiS_)
        /*0008*/ 	.word	0x0000000b


	//----- nvinfo : EIATTR_FRAME_SIZE
	.align		4
.L_2:
        /*000c*/ 	.byte	0x04, 0x11
        /*000e*/ 	.short	(.L_4 - .L_3)
	.align		4
.L_3:
        /*0010*/ 	.word	index@(_Z16reduction_kernelPiS_)
        /*0014*/ 	.word	0x00000000


	//----- nvinfo : EIATTR_MIN_STACK_SIZE
	.align		4
.L_4:
        /*0018*/ 	.byte	0x04, 0x12
        /*001a*/ 	.short	(.L_6 - .L_5)
	.align		4
.L_5:
        /*001c*/ 	.word	index@(_Z16reduction_kernelPiS_)
        /*0020*/ 	.word	0x00000000
.L_6:


//--------------------- .nv.compat                --------------------------
	.section	.nv.compat,"",@"SHT_CUDA_COMPAT_INFO"
	.align	4
        /*0000*/ 	.byte	0x02, 0x09, 0x00, 0x00, 0x02, 0x02, 0x01, 0x00, 0x02, 0x05, 0x05, 0x00, 0x03, 0x07, 0x01, 0x01
        /*0010*/ 	.byte	0x02, 0x03, 0x00, 0x00, 0x02, 0x06, 0x01, 0x00, 0x04, 0x0b, 0x08, 0x00, 0x09, 0x00, 0x00, 0x00
        /*0020*/ 	.byte	0x00, 0x00, 0x00, 0x00


//--------------------- .nv.info._Z16reduction_kernelPiS_ --------------------------
	.section	.nv.info._Z16reduction_kernelPiS_,"",@"SHT_CUDA_INFO"
	.sectionflags	@""
	.align	4


	//----- nvinfo : EIATTR_CUDA_API_VERSION
	.align		4
        /*0000*/ 	.byte	0x04, 0x37
        /*0002*/ 	.short	(.L_8 - .L_7)
.L_7:
        /*0004*/ 	.word	0x00000082


	//----- nvinfo : EIATTR_KPARAM_INFO
	.align		4
.L_8:
        /*0008*/ 	.byte	0x04, 0x17
        /*000a*/ 	.short	(.L_10 - .L_9)
.L_9:
        /*000c*/ 	.word	0x00000000
        /*0010*/ 	.short	0x0001
        /*0012*/ 	.short	0x0008
        /*0014*/ 	.byte	0x00, 0xf5, 0x21, 0x00


	//----- nvinfo : EIATTR_KPARAM_INFO
	.align		4
.L_10:
        /*0018*/ 	.byte	0x04, 0x17
        /*001a*/ 	.short	(.L_12 - .L_11)
.L_11:
        /*001c*/ 	.word	0x00000000
        /*0020*/ 	.short	0x0000
        /*0022*/ 	.short	0x0000
        /*0024*/ 	.byte	0x00, 0xf5, 0x21, 0x00


	//----- nvinfo : EIATTR_SPARSE_MMA_MASK
	.align		4
.L_12:
        /*0028*/ 	.byte	0x03, 0x50
        /*002a*/ 	.short	0x0000


	//----- nvinfo : EIATTR_MAXREG_COUNT
	.align		4
        /*002c*/ 	.byte	0x03, 0x1b
        /*002e*/ 	.short	0x00ff


	//----- nvinfo : EIATTR_NUM_BARRIERS
	.align		4
        /*0030*/ 	.byte	0x02, 0x4c
        /*0032*/ 	.byte	0x01
	.zero		1


	//----- nvinfo : EIATTR_MERCURY_ISA_VERSION
	.align		4
        /*0034*/ 	.byte	0x03, 0x5f
        /*0036*/ 	.short	0x0101


	//----- nvinfo : EIATTR_VRC_CTA_INIT_COUNT
	.align		4
        /*0038*/ 	.byte	0x02, 0x4a
	.zero		1
	.zero		1


	//----- nvinfo : EIATTR_EXIT_INSTR_OFFSETS
	.align		4
        /*003c*/ 	.byte	0x04, 0x1c
        /*003e*/ 	.short	(.L_14 - .L_13)


	//   ....[0]....
.L_13:
        /*0040*/ 	.word	0x000001e0


	//   ....[1]....
        /*0044*/ 	.word	0x00000280


	//----- nvinfo : EIATTR_CBANK_PARAM_SIZE
	.align		4
.L_14:
        /*0048*/ 	.byte	0x03, 0x19
        /*004a*/ 	.short	0x0010


	//----- nvinfo : EIATTR_PARAM_CBANK
	.align		4
        /*004c*/ 	.byte	0x04, 0x0a
        /*004e*/ 	.short	(.L_16 - .L_15)
	.align		4
.L_15:
        /*0050*/ 	.word	index@(.nv.constant0._Z16reduction_kernelPiS_)
        /*0054*/ 	.short	0x0380
        /*0056*/ 	.short	0x0010


	//----- nvinfo : EIATTR_SW_WAR
	.align		4
.L_16:
        /*0058*/ 	.byte	0x04, 0x36
        /*005a*/ 	.short	(.L_18 - .L_17)
.L_17:
        /*005c*/ 	.word	0x00000008
.L_18:


//--------------------- .nv.callgraph             --------------------------
	.section	.nv.callgraph,"",@"SHT_CUDA_CALLGRAPH"
	.align	4
	.sectionentsize	8
	.align		4
        /*0000*/ 	.word	0x00000000
	.align		4
        /*0004*/ 	.word	0xffffffff
	.align		4
        /*0008*/ 	.word	0x00000000
	.align		4
        /*000c*/ 	.word	0xfffffffe
	.align		4
        /*0010*/ 	.word	0x00000000
	.align		4
        /*0014*/ 	.word	0xfffffffd
	.align		4
        /*0018*/ 	.word	0x00000000
	.align		4
        /*001c*/ 	.word	0xfffffffc


//--------------------- .nv.constant3             --------------------------
	.section	.nv.constant3,"a",@progbits
	.align	4
.nv.constant3:
	.type		const_factor,@object
	.size		const_factor,(.L_0 - const_factor)
const_factor:
	.zero		4
.L_0:


//--------------------- .text._Z16reduction_kernelPiS_ --------------------------
	.section	.text._Z16reduction_kernelPiS_,"ax",@progbits
	.align	128
        .global         _Z16reduction_kernelPiS_
        .type           _Z16reduction_kernelPiS_,@function
        .size           _Z16reduction_kernelPiS_,(.L_x_3 - _Z16reduction_kernelPiS_)
        .other          _Z16reduction_kernelPiS_,@"STO_CUDA_ENTRY STV_DEFAULT"
_Z16reduction_kernelPiS_:
.text._Z16reduction_kernelPiS_:
[----:B------:R-:W-:Y:S01]  /*0000*/  LDC R1, c[0x0][0x37c] ;  /* 0x0000df00ff017b82 */ /* 0x000fe20000000800 */
[----:B------:R-:W0:Y:S07]  /*0010*/  S2R R6, SR_TID.X ;  /* 0x0000000000067919 */ /* 0x000e2e0000002100 */
[----:B------:R-:W1:Y:S01]  /*0020*/  LDC.64 R2, c[0x0][0x380] ;  /* 0x0000e000ff027b82 */ /* 0x000e620000000a00 */
[----:B------:R-:W0:Y:S01]  /*0030*/  LDCU UR8, c[0x0][0x360] ;  /* 0x00006c00ff0877ac */ /* 0x000e220008000800 */
[----:B------:R-:W0:Y:S01]  /*0040*/  S2R R7, SR_CTAID.X ;  /* 0x0000000000077919 */ /* 0x000e220000002500 */
[----:B------:R-:W2:Y:S01]  /*0050*/  LDCU.64 UR6, c[0x0][0x358] ;  /* 0x00006b00ff0677ac */ /* 0x000ea20008000a00 */
[----:B0-----:R-:W-:-:S04]  /*0060*/  IMAD R5, R7, UR8, R6 ;  /* 0x0000000807057c24 */ /* 0x001fc8000f8e0206 */
[----:B-1----:R-:W-:-:S06]  /*0070*/  IMAD.WIDE.U32 R2, R5, 0x4, R2 ;  /* 0x0000000405027825 */ /* 0x002fcc00078e0002 */
[----:B--2---:R-:W2:Y:S01]  /*0080*/  LDG.E R2, desc[UR6][R2.64] ;  /* 0x0000000602027981 */ /* 0x004ea2000c1e1900 */
[----:B------:R-:W0:Y:S01]  /*0090*/  S2UR UR5, SR_CgaCtaId ;  /* 0x00000000000579c3 */ /* 0x000e220000008800 */
[----:B------:R-:W-:Y:S01]  /*00a0*/  UMOV UR4, 0x400 ;  /* 0x0000040000047882 */ /* 0x000fe20000000000 */
[----:B------:R-:W-:Y:S01]  /*00b0*/  UISETP.GE.U32.AND UP0, UPT, UR8, 0x2, UPT ;  /* 0x000000020800788c */ /* 0x000fe2000bf06070 */
[----:B------:R-:W-:Y:S01]  /*00c0*/  ISETP.NE.AND P0, PT, R6, RZ, PT ;  /* 0x000000ff0600720c */ /* 0x000fe20003f05270 */
[----:B0-----:R-:W-:-:S06]  /*00d0*/  ULEA UR4, UR5, UR4, 0x18 ;  /* 0x0000000405047291 */ /* 0x001fcc000f8ec0ff */
[----:B------:R-:W-:-:S05]  /*00e0*/  LEA R5, R6, UR4, 0x2 ;  /* 0x0000000406057c11 */ /* 0x000fca000f8e10ff */
[----:B--2---:R0:W-:Y:S01]  /*00f0*/  STS [R5], R2 ;  /* 0x0000000205007388 */ /* 0x0041e20000000800 */
[----:B------:R-:W-:Y:S06]  /*0100*/  BAR.SYNC.DEFER_BLOCKING 0x0 ;  /* 0x0000000000007b1d */ /* 0x000fec0000010000 */
[----:B------:R-:W-:Y:S05]  /*0110*/  BRA.U !UP0, `(.L_x_0) ;  /* 0x0000000108307547 */ /* 0x000fea000b800000 */
[----:B------:R-:W-:-:S07]  /*0120*/  IMAD.U32 R0, RZ, RZ, UR8 ;  /* 0x00000008ff007e24 */ /* 0x000fce000f8e00ff */
.L_x_1:
[----:B------:R-:W-:-:S04]  /*0130*/  SHF.R.U32.HI R8, RZ, 0x1, R0 ;  /* 0x00000001ff087819 */ /* 0x000fc80000011600 */
[----:B------:R-:W-:-:S13]  /*0140*/  ISETP.GE.U32.AND P1, PT, R6, R8, PT ;  /* 0x000000080600720c */ /* 0x000fda0003f26070 */
[----:B0-----:R-:W-:Y:S01]  /*0150*/  @!P1 IMAD R2, R8, 0x4, R5 ;  /* 0x0000000408029824 */ /* 0x001fe200078e0205 */
[----:B------:R-:W-:Y:S05]  /*0160*/  @!P1 LDS R3, [R5] ;  /* 0x0000000005039984 */ /* 0x000fea0000000800 */
[----:B------:R-:W0:Y:S02]  /*0170*/  @!P1 LDS R2, [R2] ;  /* 0x0000000002029984 */ /* 0x000e240000000800 */
[----:B0-----:R-:W-:-:S05]  /*0180*/  @!P1 IADD3 R4, PT, PT, R2, R3, RZ ;  /* 0x0000000302049210 */ /* 0x001fca0007ffe0ff */
[----:B------:R1:W-:Y:S01]  /*0190*/  @!P1 STS [R5], R4 ;  /* 0x0000000405009388 */ /* 0x0003e20000000800 */
[----:B------:R-:W-:Y:S01]  /*01a0*/  BAR.SYNC.DEFER_BLOCKING 0x0 ;  /* 0x0000000000007b1d */ /* 0x000fe20000010000 */
[----:B------:R-:W-:Y:S02]  /*01b0*/  ISETP.GT.U32.AND P1, PT, R0, 0x3, PT ;  /* 0x000000030000780c */ /* 0x000fe40003f24070 */
[----:B------:R-:W-:-:S11]  /*01c0*/  MOV R0, R8 ;  /* 0x0000000800007202 */ /* 0x000fd60000000f00 */
[----:B-1----:R-:W-:Y:S05]  /*01d0*/  @P1 BRA `(.L_x_1) ;  /* 0xfffffffc00d41947 */ /* 0x002fea000383ffff */
.L_x_0:
[----:B------:R-:W-:Y:S05]  /*01e0*/  @P0 EXIT ;  /* 0x000000000000094d */ /* 0x000fea0003800000 */
[----:B------:R-:W1:Y:S01]  /*01f0*/  S2UR UR5, SR_CgaCtaId ;  /* 0x00000000000579c3 */ /* 0x000e620000008800 */
[----:B------:R-:W-:-:S07]  /*0200*/  UMOV UR4, 0x400 ;  /* 0x0000040000047882 */ /* 0x000fce0000000000 */
[----:B0-----:R-:W0:Y:S01]  /*0210*/  LDC.64 R2, c[0x0][0x388] ;  /* 0x0000e200ff027b82 */ /* 0x001e220000000a00 */
[----:B-1----:R-:W-:Y:S01]  /*0220*/  ULEA UR4, UR5, UR4, 0x18 ;  /* 0x0000000405047291 */ /* 0x002fe2000f8ec0ff */
[----:B0-----:R-:W-:-:S08]  /*0230*/  IMAD.WIDE.U32 R2, R7, 0x4, R2 ;  /* 0x0000000407027825 */ /* 0x001fd000078e0002 */
[----:B------:R-:W0:Y:S02]  /*0240*/  LDS R0, [UR4] ;  /* 0x00000004ff007984 */ /* 0x000e240008000800 */
[----:B------:R-:W0:Y:S02]  /*0250*/  LDCU UR4, c[0x3][URZ] ;  /* 0x00c00000ff0477ac */ /* 0x000e240008000800 */
[----:B0-----:R-:W-:-:S05]  /*0260*/  IMAD R5, R0, UR4, RZ ;  /* 0x0000000400057c24 */ /* 0x001fca000f8e02ff */
[----:B------:R-:W-:Y:S01]  /*0270*/  STG.E desc[UR6][R2.64], R5 ;  /* 0x0000000502007986 */ /* 0x000fe2000c101906 */
[----:B------:R-:W-:Y:S05]  /*0280*/  EXIT ;  /* 0x000000000000794d */ /* 0x000fea0003800000 */
.L_x_2:
[----:B------:R-:W-:-:S00]  /*0290*/  BRA `(.L_x_2) ;  /* 0xfffffffc00fc7947 */ /* 0x000fc0000383ffff */
[----:B------:R-:W-:-:S00]  /*02a0*/  NOP ;  /* 0x0000000000007918 */ /* 0x000fc00000000000 */
        /* <DEDUP_REMOVED lines=13> */
.L_x_3:


//--------------------- .nv.shared._Z16reduction_kernelPiS_ --------------------------
	.section	.nv.shared._Z16reduction_kernelPiS_,"aw",@nobits
	.sectionflags	@""
	.align	4
.nv.shared._Z16reduction_kernelPiS_:
	.zero		2048


//--------------------- .nv.shared.reserved.0     --------------------------
	.section	.nv.shared.reserved.0,"aw",@nobits
	.weak		__nv_reservedSMEM_offset_0_alias
	.size		__nv_reservedSMEM_offset_0_alias, 0, 64
	.other		__nv_reservedSMEM_offset_0_alias,@"STO_CUDA_RESERVED_SHARED STV_DEFAULT"
__nv_reservedSMEM_offset_0_alias:
	.zero		0
	.zero		64


//--------------------- .nv.constant0._Z16reduction_kernelPiS_ --------------------------
	.section	.nv.constant0._Z16reduction_kernelPiS_,"a",@progbits
	.sectionflags	@""
	.align	4
.nv.constant0._Z16reduction_kernelPiS_:
	.zero		912


//--------------------- SYMBOLS --------------------------

	.type		.nv.reservedSmem.offset0,@object
	.size		.nv.reservedSmem.offset0,0x4
	.type		.nv.reservedSmem.cap,@object
	.size		.nv.reservedSmem.cap,0x4
